//
// Generated by NVIDIA NVVM Compiler
//
// Compiler Build ID: CL-36424714
// Cuda compilation tools, release 13.0, V13.0.88
// Based on NVVM 20.0.0
//

.version 9.0
.target sm_100
.address_size 64

	// .globl	_Z6filtroPdS_

.visible .entry _Z6filtroPdS_(
	.param .u64 .ptr .align 1 _Z6filtroPdS__param_0,
	.param .u64 .ptr .align 1 _Z6filtroPdS__param_1
)
{
	.reg .pred 	%p<4>;
	.reg .b32 	%r<8>;
	.reg .b64 	%rd<9>;
	.reg .b64 	%fd<11>;

	ld.param.u64 	%rd1, [_Z6filtroPdS__param_0];
	ld.param.u64 	%rd2, [_Z6filtroPdS__param_1];
	mov.u32 	%r1, %tid.x;
	mov.u32 	%r3, %tid.y;
	setp.gt.u32 	%p1, %r1, 5;
	setp.gt.u32 	%p2, %r3, 9;
	or.pred  	%p3, %p1, %p2;
	@%p3 bra 	$L__BB0_2;
	cvta.to.global.u64 	%rd3, %rd1;
	cvta.to.global.u64 	%rd4, %rd2;
	shl.b32 	%r4, %r3, 3;
	add.s32 	%r5, %r1, %r4;
	add.s32 	%r6, %r5, 1;
	mul.wide.u32 	%rd5, %r6, 8;
	add.s64 	%rd6, %rd3, %rd5;
	ld.global.f64 	%fd1, [%rd6+64];
	ld.global.f64 	%fd2, [%rd6+56];
	add.f64 	%fd3, %fd1, %fd2;
	ld.global.f64 	%fd4, [%rd6+72];
	add.f64 	%fd5, %fd3, %fd4;
	ld.global.f64 	%fd6, [%rd6];
	add.f64 	%fd7, %fd5, %fd6;
	ld.global.f64 	%fd8, [%rd6+128];
	add.f64 	%fd9, %fd7, %fd8;
	div.rn.f64 	%fd10, %fd9, 0d4014000000000000;
	mad.lo.s32 	%r7, %r3, 6, %r1;
	mul.wide.u32 	%rd7, %r7, 8;
	add.s64 	%rd8, %rd4, %rd7;
	st.global.f64 	[%rd8], %fd10;
$L__BB0_2:
	ret;

}


// ===== COMPILED SASS (sm_100) =====

	.target	sm_100

	.elftype	@"ET_EXEC"


//--------------------- .note.nv.tkinfo           --------------------------
	.section	.note.nv.tkinfo,"",@"SHT_NOTE"
	.sectionflags	@"SHF_NOTE_NV_TKINFO"
	.tkinfo
        /*0018*/ 	.word	0x00000002
        /*0030*/ 	.string	""
        /*0030*/ 	.string	"ptxas"
        /*0030*/ 	.string	"Cuda compilation tools, release 13.0, V13.0.88"
        /*0030*/ 	.string	"Build cuda_13.0.r13.0/compiler.36424714_0"
        /*0030*/ 	.string	"-arch sm_100 -m 64 "



//--------------------- .note.nv.cuinfo           --------------------------
	.section	.note.nv.cuinfo,"",@"SHT_NOTE"
	.sectionflags	@"SHF_NOTE_NV_CUINFO"
        /*0018*/ 	.short	0x0002
        /*001a*/ 	.short	0x0064
        /*001c*/ 	.short	0x0082
	.zero		2


//--------------------- .nv.info                  --------------------------
	.section	.nv.info,"",@"SHT_CUDA_INFO"
	.align	4


	//----- nvinfo : EIATTR_REGCOUNT
	.align		4
        /*0000*/ 	.byte	0x04, 0x2f
        /*0002*/ 	.short	(.L_1 - .L_0)
	.align		4
.L_0:
        /*0004*/ 	.word	index@(_Z6filtroPdS_)
        /*0008*/ 	.word	0x00000018


	//----- nvinfo : EIATTR_FRAME_SIZE
	.align		4
.L_1:
        /*000c*/ 	.byte	0x04, 0x11
        /*000e*/ 	.short	(.L_3 - .L_2)
	.align		4
.L_2:
        /*0010*/ 	.word	index@($__internal_0_$__cuda_sm20_div_rn_f64_full)
        /*0014*/ 	.word	0x00000000


	//----- nvinfo : EIATTR_FRAME_SIZE
	.align		4
.L_3:
        /*0018*/ 	.byte	0x04, 0x11
        /*001a*/ 	.short	(.L_5 - .L_4)
	.align		4
.L_4:
        /*001c*/ 	.word	index@(_Z6filtroPdS_)
        /*0020*/ 	.word	0x00000000


	//----- nvinfo : EIATTR_MIN_STACK_SIZE
	.align		4
.L_5:
        /*0024*/ 	.byte	0x04, 0x12
        /*0026*/ 	.short	(.L_7 - .L_6)
	.align		4
.L_6:
        /*0028*/ 	.word	index@(_Z6filtroPdS_)
        /*002c*/ 	.word	0x00000000
.L_7:


//--------------------- .nv.compat                --------------------------
	.section	.nv.compat,"",@"SHT_CUDA_COMPAT_INFO"
	.align	4
        /*0000*/ 	.byte	0x02, 0x09, 0x00, 0x00, 0x02, 0x02, 0x01, 0x00, 0x02, 0x05, 0x05, 0x00, 0x03, 0x07, 0x01, 0x01
        /*0010*/ 	.byte	0x02, 0x03, 0x00, 0x00, 0x02, 0x06, 0x01, 0x00, 0x04, 0x0b, 0x08, 0x00, 0x01, 0x00, 0x00, 0x00
        /*0020*/ 	.byte	0x00, 0x00, 0x00, 0x00


//--------------------- .nv.info._Z6filtroPdS_    --------------------------
	.section	.nv.info._Z6filtroPdS_,"",@"SHT_CUDA_INFO"
	.sectionflags	@""
	.align	4


	//----- nvinfo : EIATTR_CUDA_API_VERSION
	.align		4
        /*0000*/ 	.byte	0x04, 0x37
        /*0002*/ 	.short	(.L_9 - .L_8)
.L_8:
        /*0004*/ 	.word	0x00000082


	//----- nvinfo : EIATTR_KPARAM_INFO
	.align		4
.L_9:
        /*0008*/ 	.byte	0x04, 0x17
        /*000a*/ 	.short	(.L_11 - .L_10)
.L_10:
        /*000c*/ 	.word	0x00000000
        /*0010*/ 	.short	0x0001
        /*0012*/ 	.short	0x0008
        /*0014*/ 	.byte	0x00, 0xf5, 0x21, 0x00


	//----- nvinfo : EIATTR_KPARAM_INFO
	.align		4
.L_11:
        /*0018*/ 	.byte	0x04, 0x17
        /*001a*/ 	.short	(.L_13 - .L_12)
.L_12:
        /*001c*/ 	.word	0x00000000
        /*0020*/ 	.short	0x0000
        /*0022*/ 	.short	0x0000
        /*0024*/ 	.byte	0x00, 0xf5, 0x21, 0x00


	//----- nvinfo : EIATTR_SPARSE_MMA_MASK
	.align		4
.L_13:
        /*0028*/ 	.byte	0x03, 0x50
        /*002a*/ 	.short	0x0000


	//----- nvinfo : EIATTR_MAXREG_COUNT
	.align		4
        /*002c*/ 	.byte	0x03, 0x1b
        /*002e*/ 	.short	0x00ff


	//----- nvinfo : EIATTR_MERCURY_ISA_VERSION
	.align		4
        /*0030*/ 	.byte	0x03, 0x5f
        /*0032*/ 	.short	0x0101


	//----- nvinfo : EIATTR_VRC_CTA_INIT_COUNT
	.align		4
        /*0034*/ 	.byte	0x02, 0x4a
	.zero		1
	.zero		1


	//----- nvinfo : EIATTR_EXIT_INSTR_OFFSETS
	.align		4
        /*0038*/ 	.byte	0x04, 0x1c
        /*003a*/ 	.short	(.L_15 - .L_14)


	//   ....[0]....
.L_14:
        /*003c*/ 	.word	0x00000050


	//   ....[1]....
        /*0040*/ 	.word	0x000002e0


	//----- nvinfo : EIATTR_CRS_STACK_SIZE
	.align		4
.L_15:
        /*0044*/ 	.byte	0x04, 0x1e
        /*0046*/ 	.short	(.L_17 - .L_16)
.L_16:
        /*0048*/ 	.word	0x00000000


	//----- nvinfo : EIATTR_CBANK_PARAM_SIZE
	.align		4
.L_17:
        /*004c*/ 	.byte	0x03, 0x19
        /*004e*/ 	.short	0x0010


	//----- nvinfo : EIATTR_PARAM_CBANK
	.align		4
        /*0050*/ 	.byte	0x04, 0x0a
        /*0052*/ 	.short	(.L_19 - .L_18)
	.align		4
.L_18:
        /*0054*/ 	.word	index@(.nv.constant0._Z6filtroPdS_)
        /*0058*/ 	.short	0x0380
        /*005a*/ 	.short	0x0010


	//----- nvinfo : EIATTR_SW_WAR
	.align		4
.L_19:
        /*005c*/ 	.byte	0x04, 0x36
        /*005e*/ 	.short	(.L_21 - .L_20)
.L_20:
        /*0060*/ 	.word	0x00000008
.L_21:


//--------------------- .nv.callgraph             --------------------------
	.section	.nv.callgraph,"",@"SHT_CUDA_CALLGRAPH"
	.align	4
	.sectionentsize	8
	.align		4
        /*0000*/ 	.word	0x00000000
	.align		4
        /*0004*/ 	.word	0xffffffff
	.align		4
        /*0008*/ 	.word	0x00000000
	.align		4
        /*000c*/ 	.word	0xfffffffe
	.align		4
        /*0010*/ 	.word	0x00000000
	.align		4
        /*0014*/ 	.word	0xfffffffd
	.align		4
        /*0018*/ 	.word	0x00000000
	.align		4
        /*001c*/ 	.word	0xfffffffc


//--------------------- .text._Z6filtroPdS_       --------------------------
	.section	.text._Z6filtroPdS_,"ax",@progbits
	.align	128
        .global         _Z6filtroPdS_
        .type           _Z6filtroPdS_,@function
        .size           _Z6filtroPdS_,(.L_x_7 - _Z6filtroPdS_)
        .other          _Z6filtroPdS_,@"STO_CUDA_ENTRY STV_DEFAULT"
_Z6filtroPdS_:
.text._Z6filtroPdS_:
[----:B------:R-:W-:Y:S01]  /*0000*/  LDC R1, c[0x0][0x37c] ;  /* 0x0000df00ff017b82 */ /* 0x000fe20000000800 */
[----:B------:R-:W0:Y:S01]  /*0010*/  S2R R0, SR_TID.Y ;  /* 0x0000000000007919 */ /* 0x000e220000002200 */
[----:B------:R-:W1:Y:S01]  /*0020*/  S2R R5, SR_TID.X ;  /* 0x0000000000057919 */ /* 0x000e620000002100 */
[----:B0-----:R-:W-:-:S04]  /*0030*/  ISETP.GT.U32.AND P0, PT, R0, 0x9, PT ;  /* 0x000000090000780c */ /* 0x001fc80003f04070 */
[----:B-1----:R-:W-:-:S13]  /*0040*/  ISETP.GT.U32.OR P0, PT, R5, 0x5, P0 ;  /* 0x000000050500780c */ /* 0x002fda0000704470 */
[----:B------:R-:W-:Y:S05]  /*0050*/  @P0 EXIT ;  /* 0x000000000000094d */ /* 0x000fea0003800000 */
[----:B------:R-:W0:Y:S01]  /*0060*/  LDC.64 R8, c[0x0][0x380] ;  /* 0x0000e000ff087b82 */ /* 0x000e220000000a00 */
[----:B------:R-:W1:Y:S01]  /*0070*/  LDCU.64 UR4, c[0x0][0x358] ;  /* 0x00006b00ff0477ac */ /* 0x000e620008000a00 */
[----:B------:R-:W-:-:S04]  /*0080*/  IMAD R2, R0, 0x8, R5 ;  /* 0x0000000800027824 */ /* 0x000fc800078e0205 */
[----:B------:R-:W-:-:S04]  /*0090*/  VIADD R3, R2, 0x1 ;  /* 0x0000000102037836 */ /* 0x000fc80000000000 */
[----:B0-----:R-:W-:-:S05]  /*00a0*/  IMAD.WIDE.U32 R8, R3, 0x8, R8 ;  /* 0x0000000803087825 */ /* 0x001fca00078e0008 */
[----:B-1----:R-:W2:Y:S04]  /*00b0*/  LDG.E.64 R10, desc[UR4][R8.64+0x40] ;  /* 0x00004004080a7981 */ /* 0x002ea8000c1e1b00 */
[----:B------:R-:W2:Y:S04]  /*00c0*/  LDG.E.64 R12, desc[UR4][R8.64+0x38] ;  /* 0x00003804080c7981 */ /* 0x000ea8000c1e1b00 */
[----:B------:R-:W3:Y:S04]  /*00d0*/  LDG.E.64 R14, desc[UR4][R8.64+0x48] ;  /* 0x00004804080e7981 */ /* 0x000ee8000c1e1b00 */
[----:B------:R-:W4:Y:S04]  /*00e0*/  LDG.E.64 R6, desc[UR4][R8.64] ;  /* 0x0000000408067981 */ /* 0x000f28000c1e1b00 */
[----:B------:R-:W5:Y:S01]  /*00f0*/  LDG.E.64 R2, desc[UR4][R8.64+0x80] ;  /* 0x0000800408027981 */ /* 0x000f62000c1e1b00 */
[----:B------:R-:W0:Y:S01]  /*0100*/  MUFU.RCP64H R17, 5 ;  /* 0x4014000000117908 */ /* 0x000e220000001800 */
[----:B------:R-:W-:Y:S01]  /*0110*/  IMAD.MOV.U32 R20, RZ, RZ, 0x0 ;  /* 0x00000000ff147424 */ /* 0x000fe200078e00ff */
[----:B------:R-:W-:Y:S01]  /*0120*/  BSSY.RECONVERGENT B0, `(.L_x_0) ;  /* 0x0000017000007945 */ /* 0x000fe20003800200 */
[----:B------:R-:W-:-:S02]  /*0130*/  IMAD.MOV.U32 R21, RZ, RZ, 0x40140000 ;  /* 0x40140000ff157424 */ /* 0x000fc400078e00ff */
[----:B------:R-:W-:-:S06]  /*0140*/  IMAD.MOV.U32 R16, RZ, RZ, 0x1 ;  /* 0x00000001ff107424 */ /* 0x000fcc00078e00ff */
[----:B0-----:R-:W-:-:S08]  /*0150*/  DFMA R18, R16, -R20, 1 ;  /* 0x3ff000001012742b */ /* 0x001fd00000000814 */
[----:B------:R-:W-:-:S08]  /*0160*/  DFMA R18, R18, R18, R18 ;  /* 0x000000121212722b */ /* 0x000fd00000000012 */
[----:B------:R-:W-:Y:S02]  /*0170*/  DFMA R18, R16, R18, R16 ;  /* 0x000000121012722b */ /* 0x000fe40000000010 */
[----:B--2---:R-:W-:-:S06]  /*0180*/  DADD R10, R10, R12 ;  /* 0x000000000a0a7229 */ /* 0x004fcc000000000c */
[----:B------:R-:W-:Y:S02]  /*0190*/  DFMA R12, R18, -R20, 1 ;  /* 0x3ff00000120c742b */ /* 0x000fe40000000814 */
[----:B---3--:R-:W-:-:S06]  /*01a0*/  DADD R10, R10, R14 ;  /* 0x000000000a0a7229 */ /* 0x008fcc000000000e */
[----:B------:R-:W-:Y:S02]  /*01b0*/  DFMA R12, R18, R12, R18 ;  /* 0x0000000c120c722b */ /* 0x000fe40000000012 */
[----:B----4-:R-:W-:-:S08]  /*01c0*/  DADD R6, R10, R6 ;  /* 0x000000000a067229 */ /* 0x010fd00000000006 */
[----:B-----5:R-:W-:-:S08]  /*01d0*/  DADD R6, R6, R2 ;  /* 0x0000000006067229 */ /* 0x020fd00000000002 */
[----:B------:R-:W-:Y:S02]  /*01e0*/  DMUL R2, R6, R12 ;  /* 0x0000000c06027228 */ /* 0x000fe40000000000 */
[----:B------:R-:W-:-:S06]  /*01f0*/  FSETP.GEU.AND P1, PT, |R7|, 6.5827683646048100446e-37, PT ;  /* 0x036000000700780b */ /* 0x000fcc0003f2e200 */
[----:B------:R-:W-:-:S08]  /*0200*/  DFMA R8, R2, -5, R6 ;  /* 0xc01400000208782b */ /* 0x000fd00000000006 */
[----:B------:R-:W-:-:S10]  /*0210*/  DFMA R2, R12, R8, R2 ;  /* 0x000000080c02722b */ /* 0x000fd40000000002 */
[----:B------:R-:W-:-:S05]  /*0220*/  FFMA R4, RZ, 2.3125, R3 ;  /* 0x40140000ff047823 */ /* 0x000fca0000000003 */
[----:B------:R-:W-:-:S13]  /*0230*/  FSETP.GT.AND P0, PT, |R4|, 1.469367938527859385e-39, PT ;  /* 0x001000000400780b */ /* 0x000fda0003f04200 */
[----:B------:R-:W-:Y:S05]  /*0240*/  @P0 BRA P1, `(.L_x_1) ;  /* 0x0000000000100947 */ /* 0x000fea0000800000 */
[----:B------:R-:W-:-:S07]  /*0250*/  MOV R4, 0x270 ;  /* 0x0000027000047802 */ /* 0x000fce0000000f00 */
[----:B------:R-:W-:Y:S05]  /*0260*/  CALL.REL.NOINC `($__internal_0_$__cuda_sm20_div_rn_f64_full) ;  /* 0x0000000000207944 */ /* 0x000fea0003c00000 */
[----:B------:R-:W-:Y:S02]  /*0270*/  IMAD.MOV.U32 R2, RZ, RZ, R12 ;  /* 0x000000ffff027224 */ /* 0x000fe400078e000c */
[----:B------:R-:W-:-:S07]  /*0280*/  IMAD.MOV.U32 R3, RZ, RZ, R13 ;  /* 0x000000ffff037224 */ /* 0x000fce00078e000d */
.L_x_1:
[----:B------:R-:W-:Y:S05]  /*0290*/  BSYNC.RECONVERGENT B0 ;  /* 0x0000000000007941 */ /* 0x000fea0003800200 */
.L_x_0:
[----:B------:R-:W0:Y:S01]  /*02a0*/  LDC.64 R6, c[0x0][0x388] ;  /* 0x0000e200ff067b82 */ /* 0x000e220000000a00 */
[----:B------:R-:W-:-:S04]  /*02b0*/  IMAD R5, R0, 0x6, R5 ;  /* 0x0000000600057824 */ /* 0x000fc800078e0205 */
[----:B0-----:R-:W-:-:S05]  /*02c0*/  IMAD.WIDE.U32 R4, R5, 0x8, R6 ;  /* 0x0000000805047825 */ /* 0x001fca00078e0006 */
[----:B------:R-:W-:Y:S01]  /*02d0*/  STG.E.64 desc[UR4][R4.64], R2 ;  /* 0x0000000204007986 */ /* 0x000fe2000c101b04 */
[----:B------:R-:W-:Y:S05]  /*02e0*/  EXIT ;  /* 0x000000000000794d */ /* 0x000fea0003800000 */
        .weak           $__internal_0_$__cuda_sm20_div_rn_f64_full
        .type           $__internal_0_$__cuda_sm20_div_rn_f64_full,@function
        .size           $__internal_0_$__cuda_sm20_div_rn_f64_full,(.L_x_7 - $__internal_0_$__cuda_sm20_div_rn_f64_full)
$__internal_0_$__cuda_sm20_div_rn_f64_full:
[----:B------:R-:W-:Y:S01]  /*02f0*/  IMAD.MOV.U32 R3, RZ, RZ, 0x3ff40000 ;  /* 0x3ff40000ff037424 */ /* 0x000fe200078e00ff */
[C---:B------:R-:W-:Y:S01]  /*0300*/  FSETP.GEU.AND P1, PT, |R7|.reuse, 1.469367938527859385e-39, PT ;  /* 0x001000000700780b */ /* 0x040fe20003f2e200 */
[----:B------:R-:W-:Y:S01]  /*0310*/  IMAD.MOV.U32 R2, RZ, RZ, 0x0 ;  /* 0x00000000ff027424 */ /* 0x000fe200078e00ff */
[----:B------:R-:W-:Y:S01]  /*0320*/  LOP3.LUT R12, R7, 0x7ff00000, RZ, 0xc0, !PT ;  /* 0x7ff00000070c7812 */ /* 0x000fe200078ec0ff */
[----:B------:R-:W0:Y:S01]  /*0330*/  MUFU.RCP64H R9, R3 ;  /* 0x0000000300097308 */ /* 0x000e220000001800 */
[----:B------:R-:W-:Y:S01]  /*0340*/  IMAD.MOV.U32 R8, RZ, RZ, 0x1 ;  /* 0x00000001ff087424 */ /* 0x000fe200078e00ff */
[----:B------:R-:W-:Y:S01]  /*0350*/  BSSY.RECONVERGENT B1, `(.L_x_2) ;  /* 0x0000045000017945 */ /* 0x000fe20003800200 */
[----:B------:R-:W-:Y:S01]  /*0360*/  IMAD.MOV.U32 R13, RZ, RZ, 0x1ca00000 ;  /* 0x1ca00000ff0d7424 */ /* 0x000fe200078e00ff */
[----:B------:R-:W-:Y:S01]  /*0370*/  ISETP.GE.U32.AND P0, PT, R12, 0x40100000, PT ;  /* 0x401000000c00780c */ /* 0x000fe20003f06070 */
[----:B------:R-:W-:Y:S02]  /*0380*/  IMAD.MOV.U32 R18, RZ, RZ, R12 ;  /* 0x000000ffff127224 */ /* 0x000fe400078e000c */
[----:B------:R-:W-:Y:S01]  /*0390*/  IMAD.MOV.U32 R19, RZ, RZ, 0x40100000 ;  /* 0x40100000ff137424 */ /* 0x000fe200078e00ff */
[----:B------:R-:W-:-:S04]  /*03a0*/  SEL R13, R13, 0x63400000, !P0 ;  /* 0x634000000d0d7807 */ /* 0x000fc80004000000 */
[----:B------:R-:W-:Y:S01]  /*03b0*/  IADD3 R21, PT, PT, R19, -0x1, RZ ;  /* 0xffffffff13157810 */ /* 0x000fe20007ffe0ff */
[----:B0-----:R-:W-:-:S08]  /*03c0*/  DFMA R10, R8, -R2, 1 ;  /* 0x3ff00000080a742b */ /* 0x001fd00000000802 */
[----:B------:R-:W-:-:S08]  /*03d0*/  DFMA R10, R10, R10, R10 ;  /* 0x0000000a0a0a722b */ /* 0x000fd0000000000a */
[----:B------:R-:W-:Y:S01]  /*03e0*/  DFMA R14, R8, R10, R8 ;  /* 0x0000000a080e722b */ /* 0x000fe20000000008 */
[C-C-:B------:R-:W-:Y:S01]  /*03f0*/  @!P1 LOP3.LUT R10, R13.reuse, 0x80000000, R7.reuse, 0xf8, !PT ;  /* 0x800000000d0a9812 */ /* 0x140fe200078ef807 */
[----:B------:R-:W-:Y:S01]  /*0400*/  IMAD.MOV.U32 R8, RZ, RZ, R6 ;  /* 0x000000ffff087224 */ /* 0x000fe200078e0006 */
[----:B------:R-:W-:Y:S02]  /*0410*/  LOP3.LUT R9, R13, 0x800fffff, R7, 0xf8, !PT ;  /* 0x800fffff0d097812 */ /* 0x000fe400078ef807 */
[----:B------:R-:W-:Y:S01]  /*0420*/  @!P1 LOP3.LUT R11, R10, 0x100000, RZ, 0xfc, !PT ;  /* 0x001000000a0b9812 */ /* 0x000fe200078efcff */
[----:B------:R-:W-:Y:S02]  /*0430*/  @!P1 IMAD.MOV.U32 R10, RZ, RZ, RZ ;  /* 0x000000ffff0a9224 */ /* 0x000fe400078e00ff */
[----:B------:R-:W-:-:S04]  /*0440*/  DFMA R16, R14, -R2, 1 ;  /* 0x3ff000000e10742b */ /* 0x000fc80000000802 */
[----:B------:R-:W-:-:S04]  /*0450*/  @!P1 DFMA R8, R8, 2, -R10 ;  /* 0x400000000808982b */ /* 0x000fc8000000080a */
[----:B------:R-:W-:-:S06]  /*0460*/  DFMA R10, R14, R16, R14 ;  /* 0x000000100e0a722b */ /* 0x000fcc000000000e */
[----:B------:R-:W-:Y:S02]  /*0470*/  @!P1 LOP3.LUT R18, R9, 0x7ff00000, RZ, 0xc0, !PT ;  /* 0x7ff0000009129812 */ /* 0x000fe400078ec0ff */
[----:B------:R-:W-:-:S03]  /*0480*/  DMUL R16, R10, R8 ;  /* 0x000000080a107228 */ /* 0x000fc60000000000 */
[----:B------:R-:W-:-:S05]  /*0490*/  VIADD R20, R18, 0xffffffff ;  /* 0xffffffff12147836 */ /* 0x000fca0000000000 */
[----:B------:R-:W-:Y:S01]  /*04a0*/  DFMA R14, R16, -R2, R8 ;  /* 0x80000002100e722b */ /* 0x000fe20000000008 */
[----:B------:R-:W-:-:S04]  /*04b0*/  ISETP.GT.U32.AND P0, PT, R20, 0x7feffffe, PT ;  /* 0x7feffffe1400780c */ /* 0x000fc80003f04070 */
[----:B------:R-:W-:-:S03]  /*04c0*/  ISETP.GT.U32.OR P0, PT, R21, 0x7feffffe, P0 ;  /* 0x7feffffe1500780c */ /* 0x000fc60000704470 */
[----:B------:R-:W-:-:S10]  /*04d0*/  DFMA R10, R10, R14, R16 ;  /* 0x0000000e0a0a722b */ /* 0x000fd40000000010 */
[----:B------:R-:W-:Y:S05]  /*04e0*/  @P0 BRA `(.L_x_3) ;  /* 0x0000000000680947 */ /* 0x000fea0003800000 */
[----:B------:R-:W-:Y:S02]  /*04f0*/  IMAD.MOV.U32 R7, RZ, RZ, 0x40100000 ;  /* 0x40100000ff077424 */ /* 0x000fe400078e00ff */
[----:B------:R-:W-:-:S03]  /*0500*/  IMAD.MOV.U32 R6, RZ, RZ, RZ ;  /* 0x000000ffff067224 */ /* 0x000fc600078e00ff */
[----:B------:R-:W-:-:S04]  /*0510*/  VIADDMNMX R12, R12, -R7, 0xb9600000, !PT ;  /* 0xb96000000c0c7446 */ /* 0x000fc80007800907 */
[----:B------:R-:W-:-:S05]  /*0520*/  VIMNMX R12, PT, PT, R12, 0x46a00000, PT ;  /* 0x46a000000c0c7848 */ /* 0x000fca0003fe0100 */
[----:B------:R-:W-:-:S04]  /*0530*/  IMAD.IADD R14, R12, 0x1, -R13 ;  /* 0x000000010c0e7824 */ /* 0x000fc800078e0a0d */
[----:B------:R-:W-:-:S06]  /*0540*/  VIADD R7, R14, 0x7fe00000 ;  /* 0x7fe000000e077836 */ /* 0x000fcc0000000000 */
[----:B------:R-:W-:-:S10]  /*0550*/  DMUL R12, R10, R6 ;  /* 0x000000060a0c7228 */ /* 0x000fd40000000000 */
[----:B------:R-:W-:-:S13]  /*0560*/  FSETP.GTU.AND P0, PT, |R13|, 1.469367938527859385e-39, PT ;  /* 0x001000000d00780b */ /* 0x000fda0003f0c200 */
[----:B------:R-:W-:Y:S05]  /*0570*/  @P0 BRA `(.L_x_4) ;  /* 0x0000000000880947 */ /* 0x000fea0003800000 */
[----:B------:R-:W-:Y:S01]  /*0580*/  DFMA R2, R10, -R2, R8 ;  /* 0x800000020a02722b */ /* 0x000fe20000000008 */
[----:B------:R-:W-:-:S09]  /*0590*/  IMAD.MOV.U32 R6, RZ, RZ, RZ ;  /* 0x000000ffff067224 */ /* 0x000fd200078e00ff */
[C---:B------:R-:W-:Y:S02]  /*05a0*/  FSETP.NEU.AND P0, PT, R3.reuse, RZ, PT ;  /* 0x000000ff0300720b */ /* 0x040fe40003f0d000 */
[----:B------:R-:W-:-:S04]  /*05b0*/  LOP3.LUT R2, R3, 0x40140000, RZ, 0x3c, !PT ;  /* 0x4014000003027812 */ /* 0x000fc800078e3cff */
[----:B------:R-:W-:-:S04]  /*05c0*/  LOP3.LUT R9, R2, 0x80000000, RZ, 0xc0, !PT ;  /* 0x8000000002097812 */ /* 0x000fc800078ec0ff */
[----:B------:R-:W-:-:S03]  /*05d0*/  LOP3.LUT R7, R9, R7, RZ, 0xfc, !PT ;  /* 0x0000000709077212 */ /* 0x000fc600078efcff */
[----:B------:R-:W-:Y:S05]  /*05e0*/  @!P0 BRA `(.L_x_4) ;  /* 0x00000000006c8947 */ /* 0x000fea0003800000 */
[----:B------:R-:W-:Y:S01]  /*05f0*/  IMAD.MOV R3, RZ, RZ, -R14 ;  /* 0x000000ffff037224 */ /* 0x000fe200078e0a0e */
[----:B------:R-:W-:Y:S01]  /*0600*/  DMUL.RP R6, R10, R6 ;  /* 0x000000060a067228 */ /* 0x000fe20000008000 */
[----:B------:R-:W-:-:S06]  /*0610*/  IMAD.MOV.U32 R2, RZ, RZ, RZ ;  /* 0x000000ffff027224 */ /* 0x000fcc00078e00ff */
[----:B------:R-:W-:-:S03]  /*0620*/  DFMA R2, R12, -R2, R10 ;  /* 0x800000020c02722b */ /* 0x000fc6000000000a */
[----:B------:R-:W-:-:S03]  /*0630*/  LOP3.LUT R9, R7, R9, RZ, 0x3c, !PT ;  /* 0x0000000907097212 */ /* 0x000fc600078e3cff */
[----:B------:R-:W-:-:S04]  /*0640*/  IADD3 R2, PT, PT, -R14, -0x43300000, RZ ;  /* 0xbcd000000e027810 */ /* 0x000fc80007ffe1ff */
[----:B------:R-:W-:-:S04]  /*0650*/  FSETP.NEU.AND P0, PT, |R3|, R2, PT ;  /* 0x000000020300720b */ /* 0x000fc80003f0d200 */
[----:B------:R-:W-:Y:S02]  /*0660*/  FSEL R12, R6, R12, !P0 ;  /* 0x0000000c060c7208 */ /* 0x000fe40004000000 */
[----:B------:R-:W-:Y:S01]  /*0670*/  FSEL R13, R9, R13, !P0 ;  /* 0x0000000d090d7208 */ /* 0x000fe20004000000 */
[----:B------:R-:W-:Y:S06]  /*0680*/  BRA `(.L_x_4) ;  /* 0x0000000000447947 */ /* 0x000fec0003800000 */
.L_x_3:
[----:B------:R-:W-:-:S14]  /*0690*/  DSETP.NAN.AND P0, PT, R6, R6, PT ;  /* 0x000000060600722a */ /* 0x000fdc0003f08000 */
[----:B------:R-:W-:Y:S05]  /*06a0*/  @P0 BRA `(.L_x_5) ;  /* 0x0000000000340947 */ /* 0x000fea0003800000 */
[----:B------:R-:W-:Y:S01]  /*06b0*/  ISETP.NE.AND P0, PT, R18, R19, PT ;  /* 0x000000131200720c */ /* 0x000fe20003f05270 */
[----:B------:R-:W-:Y:S01]  /*06c0*/  IMAD.MOV.U32 R12, RZ, RZ, 0x0 ;  /* 0x00000000ff0c7424 */ /* 0x000fe200078e00ff */
[----:B------:R-:W-:-:S11]  /*06d0*/  MOV R13, 0xfff80000 ;  /* 0xfff80000000d7802 */ /* 0x000fd60000000f00 */
[----:B------:R-:W-:Y:S05]  /*06e0*/  @!P0 BRA `(.L_x_4) ;  /* 0x00000000002c8947 */ /* 0x000fea0003800000 */
[----:B------:R-:W-:Y:S02]  /*06f0*/  ISETP.NE.AND P0, PT, R18, 0x7ff00000, PT ;  /* 0x7ff000001200780c */ /* 0x000fe40003f05270 */
[----:B------:R-:W-:Y:S02]  /*0700*/  LOP3.LUT R6, R7, 0x40140000, RZ, 0x3c, !PT ;  /* 0x4014000007067812 */ /* 0x000fe400078e3cff */
[----:B------:R-:W-:Y:S02]  /*0710*/  ISETP.EQ.OR P0, PT, R19, RZ, !P0 ;  /* 0x000000ff1300720c */ /* 0x000fe40004702670 */
[----:B------:R-:W-:-:S11]  /*0720*/  LOP3.LUT R13, R6, 0x80000000, RZ, 0xc0, !PT ;  /* 0x80000000060d7812 */ /* 0x000fd600078ec0ff */
[----:B------:R-:W-:Y:S01]  /*0730*/  @P0 LOP3.LUT R2, R13, 0x7ff00000, RZ, 0xfc, !PT ;  /* 0x7ff000000d020812 */ /* 0x000fe200078efcff */
[----:B------:R-:W-:Y:S02]  /*0740*/  @!P0 IMAD.MOV.U32 R12, RZ, RZ, RZ ;  /* 0x000000ffff0c8224 */ /* 0x000fe400078e00ff */
[----:B------:R-:W-:Y:S02]  /*0750*/  @P0 IMAD.MOV.U32 R12, RZ, RZ, RZ ;  /* 0x000000ffff0c0224 */ /* 0x000fe400078e00ff */
[----:B------:R-:W-:Y:S01]  /*0760*/  @P0 IMAD.MOV.U32 R13, RZ, RZ, R2 ;  /* 0x000000ffff0d0224 */ /* 0x000fe200078e0002 */
[----:B------:R-:W-:Y:S06]  /*0770*/  BRA `(.L_x_4) ;  /* 0x0000000000087947 */ /* 0x000fec0003800000 */
.L_x_5:
[----:B------:R-:W-:Y:S01]  /*0780*/  LOP3.LUT R13, R7, 0x80000, RZ, 0xfc, !PT ;  /* 0x00080000070d7812 */ /* 0x000fe200078efcff */
[----:B------:R-:W-:-:S07]  /*0790*/  IMAD.MOV.U32 R12, RZ, RZ, R6 ;  /* 0x000000ffff0c7224 */ /* 0x000fce00078e0006 */
.L_x_4:
[----:B------:R-:W-:Y:S05]  /*07a0*/  BSYNC.RECONVERGENT B1 ;  /* 0x0000000000017941 */ /* 0x000fea0003800200 */
.L_x_2:
[----:B------:R-:W-:Y:S02]  /*07b0*/  IMAD.MOV.U32 R2, RZ, RZ, R4 ;  /* 0x000000ffff027224 */ /* 0x000fe400078e0004 */
[----:B------:R-:W-:-:S04]  /*07c0*/  IMAD.MOV.U32 R3, RZ, RZ, 0x0 ;  /* 0x00000000ff037424 */ /* 0x000fc800078e00ff */
[----:B------:R-:W-:Y:S05]  /*07d0*/  RET.REL.NODEC R2 `(_Z6filtroPdS_) ;  /* 0xfffffff802087950 */ /* 0x000fea0003c3ffff */
.L_x_6:
[----:B------:R-:W-:-:S00]  /*07e0*/  BRA `(.L_x_6) ;  /* 0xfffffffc00fc7947 */ /* 0x000fc0000383ffff */
[----:B------:R-:W-:-:S00]  /*07f0*/  NOP ;  /* 0x0000000000007918 */ /* 0x000fc00000000000 */
        /* <DEDUP_REMOVED lines=8> */
.L_x_7:


//--------------------- .nv.shared.reserved.0     --------------------------
	.section	.nv.shared.reserved.0,"aw",@nobits
	.weak		__nv_reservedSMEM_offset_0_alias
	.size		__nv_reservedSMEM_offset_0_alias, 0, 64
	.other		__nv_reservedSMEM_offset_0_alias,@"STO_CUDA_RESERVED_SHARED STV_DEFAULT"
__nv_reservedSMEM_offset_0_alias:
	.zero		0
	.zero		64


//--------------------- .nv.constant0._Z6filtroPdS_ --------------------------
	.section	.nv.constant0._Z6filtroPdS_,"a",@progbits
	.sectionflags	@""
	.align	4
.nv.constant0._Z6filtroPdS_:
	.zero		912


//--------------------- SYMBOLS --------------------------

	.type		.nv.reservedSmem.offset0,@object
	.size		.nv.reservedSmem.offset0,0x4
